	.headerflags	@"EF_CUDA_TEXMODE_UNIFIED EF_CUDA_64BIT_ADDRESS EF_CUDA_SM86 EF_CUDA_VIRTUAL_SM(EF_CUDA_SM86)"
	.elftype	@"ET_EXEC"


//--------------------- .nv.info                  --------------------------
	.section	.nv.info,"",@"SHT_CUDA_INFO"
	.align	4


	//----- nvinfo : EIATTR_REGCOUNT
	.align		4
        /*0000*/ 	.byte	0x04, 0x2f
        /*0002*/ 	.short	(.L_1 - .L_0)
	.align		4
.L_0:
        /*0004*/ 	.word	index@(debug_timer_globaltimer_kernel)
        /*0008*/ 	.word	0x00000010


	//----- nvinfo : EIATTR_MIN_STACK_SIZE
	.align		4
.L_1:
        /*000c*/ 	.byte	0x04, 0x12
        /*000e*/ 	.short	(.L_3 - .L_2)
	.align		4
.L_2:
        /*0010*/ 	.word	index@(debug_timer_globaltimer_kernel)
        /*0014*/ 	.word	0x00000000


	//----- nvinfo : EIATTR_FRAME_SIZE
	.align		4
.L_3:
        /*0018*/ 	.byte	0x04, 0x11
        /*001a*/ 	.short	(.L_5 - .L_4)
	.align		4
.L_4:
        /*001c*/ 	.word	index@(debug_timer_globaltimer_kernel)
        /*0020*/ 	.word	0x00000000


	//----- nvinfo : EIATTR_MIN_STACK_SIZE
	.align		4
.L_5:
        /*0024*/ 	.byte	0x04, 0x12
        /*0026*/ 	.short	(.L_7 - .L_6)
	.align		4
.L_6:
        /*0028*/ 	.word	index@(debug_timer_globaltimer_kernel)
        /*002c*/ 	.word	0x00000000
.L_7:


//--------------------- .nv.info.debug_timer_globaltimer_kernel --------------------------
	.section	.nv.info.debug_timer_globaltimer_kernel,"",@"SHT_CUDA_INFO"
	.sectionflags	@""
	.align	4


	//----- nvinfo : EIATTR_CUDA_API_VERSION
	.align		4
        /*0000*/ 	.byte	0x04, 0x37
        /*0002*/ 	.short	(.L_9 - .L_8)
.L_8:
        /*0004*/ 	.word	0x0000007c


	//----- nvinfo : EIATTR_SW2861232_WAR
	.align		4
.L_9:
        /*0008*/ 	.byte	0x01, 0x35
	.zero		2


	//----- nvinfo : EIATTR_PARAM_CBANK
	.align		4
        /*000c*/ 	.byte	0x04, 0x0a
        /*000e*/ 	.short	(.L_11 - .L_10)
	.align		4
.L_10:
        /*0010*/ 	.word	index@(.nv.constant0.debug_timer_globaltimer_kernel)
        /*0014*/ 	.short	0x0160
        /*0016*/ 	.short	0x0020


	//----- nvinfo : EIATTR_CBANK_PARAM_SIZE
	.align		4
.L_11:
        /*0018*/ 	.byte	0x03, 0x19
        /*001a*/ 	.short	0x0020


	//----- nvinfo : EIATTR_KPARAM_INFO
	.align		4
        /*001c*/ 	.byte	0x04, 0x17
        /*001e*/ 	.short	(.L_13 - .L_12)
.L_12:
        /*0020*/ 	.word	0x00000000
        /*0024*/ 	.short	0x0003
        /*0026*/ 	.short	0x0018
        /*0028*/ 	.byte	0x00, 0xf0, 0x21, 0x00


	//----- nvinfo : EIATTR_KPARAM_INFO
	.align		4
.L_13:
        /*002c*/ 	.byte	0x04, 0x17
        /*002e*/ 	.short	(.L_15 - .L_14)
.L_14:
        /*0030*/ 	.word	0x00000000
        /*0034*/ 	.short	0x0002
        /*0036*/ 	.short	0x0010
        /*0038*/ 	.byte	0x00, 0xf0, 0x21, 0x00


	//----- nvinfo : EIATTR_KPARAM_INFO
	.align		4
.L_15:
        /*003c*/ 	.byte	0x04, 0x17
        /*003e*/ 	.short	(.L_17 - .L_16)
.L_16:
        /*0040*/ 	.word	0x00000000
        /*0044*/ 	.short	0x0001
        /*0046*/ 	.short	0x0008
        /*0048*/ 	.byte	0x00, 0xf0, 0x21, 0x00


	//----- nvinfo : EIATTR_KPARAM_INFO
	.align		4
.L_17:
        /*004c*/ 	.byte	0x04, 0x17
        /*004e*/ 	.short	(.L_19 - .L_18)
.L_18:
        /*0050*/ 	.word	0x00000000
        /*0054*/ 	.short	0x0000
        /*0056*/ 	.short	0x0000
        /*0058*/ 	.byte	0x00, 0xf0, 0x21, 0x00


	//----- nvinfo : EIATTR_MAXREG_COUNT
	.align		4
.L_19:
        /*005c*/ 	.byte	0x03, 0x1b
        /*005e*/ 	.short	0x00ff


	//----- nvinfo : EIATTR_EXIT_INSTR_OFFSETS
	.align		4
        /*0060*/ 	.byte	0x04, 0x1c
        /*0062*/ 	.short	(.L_21 - .L_20)


	//   ....[0]....
.L_20:
        /*0064*/ 	.word	0x00004500


	//   ....[1]....
        /*0068*/ 	.word	0x00004520


	//----- nvinfo : EIATTR_MAX_THREADS
	.align		4
.L_21:
        /*006c*/ 	.byte	0x04, 0x05
        /*006e*/ 	.short	(.L_23 - .L_22)
.L_22:
        /*0070*/ 	.word	0x00000020
        /*0074*/ 	.word	0x00000001
        /*0078*/ 	.word	0x00000001


	//----- nvinfo : EIATTR_CRS_STACK_SIZE
	.align		4
.L_23:
        /*007c*/ 	.byte	0x04, 0x1e
        /*007e*/ 	.short	(.L_25 - .L_24)
.L_24:
        /*0080*/ 	.word	0x00000000
.L_25:


//--------------------- .nv.callgraph             --------------------------
	.section	.nv.callgraph,"",@"SHT_CUDA_CALLGRAPH"
	.align	4
	.sectionentsize	8
	.align		4
        /*0000*/ 	.word	0x00000000
	.align		4
        /*0004*/ 	.word	0xffffffff
	.align		4
        /*0008*/ 	.word	0x00000000
	.align		4
        /*000c*/ 	.word	0xfffffffe
	.align		4
        /*0010*/ 	.word	0x00000000
	.align		4
        /*0014*/ 	.word	0xfffffffd
	.align		4
        /*0018*/ 	.word	0x00000000
	.align		4
        /*001c*/ 	.word	0xfffffffc


//--------------------- .nv.rel.action            --------------------------
	.section	.nv.rel.action,"",@"SHT_CUDA_RELOCINFO"
	.align	8
	.sectionentsize	8
        /*0000*/ 	.byte	0x73, 0x00, 0x00, 0x00, 0x00, 0x00, 0x00, 0x00, 0x00, 0x00, 0x00, 0x11, 0x25, 0x00, 0x05, 0x36


//--------------------- .nv.constant0.debug_timer_globaltimer_kernel --------------------------
	.section	.nv.constant0.debug_timer_globaltimer_kernel,"a",@progbits
	.sectionflags	@""
	.align	4
.nv.constant0.debug_timer_globaltimer_kernel:
	.zero		384


//--------------------- .text.debug_timer_globaltimer_kernel --------------------------
	.section	.text.debug_timer_globaltimer_kernel,"ax",@progbits
	.sectioninfo	@"SHI_REGISTERS=16"
	.align	128
        .global         debug_timer_globaltimer_kernel
        .type           debug_timer_globaltimer_kernel,@function
        .size           debug_timer_globaltimer_kernel,(.L_x_3 - debug_timer_globaltimer_kernel)
        .other          debug_timer_globaltimer_kernel,@"STO_CUDA_ENTRY STV_DEFAULT"
debug_timer_globaltimer_kernel:
.text.debug_timer_globaltimer_kernel:
[----:B------:R-:W-:Y:S02]  /*0000*/  MOV R1, c[0x0][0x28] ;  /* 0x00000a0000017a02 */ /* 0x000fe40000000f00 */
[----:B------:R-:W0:Y:S01]  /*0010*/  S2R R0, SR_TID.X ;  /* 0x0000000000007919 */ /* 0x000e220000002100 */
[----:B------:R-:W-:-:S03]  /*0020*/  ULDC.64 UR4, c[0x0][0x118] ;  /* 0x0000460000047ab9 */ /* 0x000fc60000000a00 */
[----:B------:R-:W1:Y:S01]  /*0030*/  S2R R3, SR_CTAID.X ;  /* 0x0000000000037919 */ /* 0x000e620000002500 */
[----:B0-----:R-:W-:-:S04]  /*0040*/  LOP3.LUT R0, R0, 0x1f, RZ, 0xc0, !PT ;  /* 0x0000001f00007812 */ /* 0x001fc800078ec0ff */
[----:B-1----:R-:W-:-:S04]  /*0050*/  LEA R0, R3, R0, 0x5 ;  /* 0x0000000003007211 */ /* 0x002fc800078e28ff */
[----:B------:R-:W-:-:S06]  /*0060*/  ISETP.GE.AND P2, PT, R0, 0x20, PT ;  /* 0x000000200000780c */ /* 0x000fcc0003f46270 */
[----:B------:R-:W-:-:S07]  /*0070*/  CS2R R2, SR_GLOBALTIMERLO ;  /* 0x0000000000027805 */ /* 0x000fce0000015200 */
[----:B------:R-:W-:-:S06]  /*0080*/  CS2R R4, SR_GLOBALTIMERLO ;  /* 0x0000000000047805 */ /* 0x000fcc0000015200 */
[----:B------:R-:W-:-:S04]  /*0090*/  IADD3 R6, P0, -R2, R4, RZ ;  /* 0x0000000402067210 */ /* 0x000fc80007f1e1ff */
[----:B------:R-:W-:Y:S02]  /*00a0*/  ISETP.LT.U32.AND P1, PT, R6, -0x1, PT ;  /* 0xffffffff0600780c */ /* 0x000fe40003f21070 */
[----:B------:R-:W-:Y:S02]  /*00b0*/  IADD3.X R7, ~R3, R5, RZ, P0, !PT ;  /* 0x0000000503077210 */ /* 0x000fe400007fe5ff */
[----:B------:R-:W-:Y:S02]  /*00c0*/  ISETP.NE.U32.AND P0, PT, R4, R2, PT ;  /* 0x000000020400720c */ /* 0x000fe40003f05070 */
[----:B------:R-:W-:Y:S02]  /*00d0*/  ISETP.LT.U32.AND.EX P1, PT, R7, 0x7fffffff, PT, P1 ;  /* 0x7fffffff0700780c */ /* 0x000fe40003f21110 */
[----:B------:R-:W-:Y:S02]  /*00e0*/  ISETP.NE.AND.EX P0, PT, R5, R3, PT, P0 ;  /* 0x000000030500720c */ /* 0x000fe40003f05300 */
[----:B------:R-:W-:-:S02]  /*00f0*/  SEL R2, R6, 0xffffffff, P1 ;  /* 0xffffffff06027807 */ /* 0x000fc40000800000 */
[----:B------:R-:W-:Y:S02]  /*0100*/  SEL R3, R7, 0x7fffffff, P1 ;  /* 0x7fffffff07037807 */ /* 0x000fe40000800000 */
[----:B------:R-:W-:Y:S02]  /*0110*/  SEL R2, R2, 0xffffffff, P0 ;  /* 0xffffffff02027807 */ /* 0x000fe40000000000 */
[----:B------:R-:W-:Y:S02]  /*0120*/  SEL R3, R3, 0x7fffffff, P0 ;  /* 0x7fffffff03037807 */ /* 0x000fe40000000000 */
[----:B------:R-:W-:-:S06]  /*0130*/  CS2R R6, SR_GLOBALTIMERLO ;  /* 0x0000000000067805 */ /* 0x000fcc0000015200 */
[----:B------:R-:W-:Y:S02]  /*0140*/  ISETP.NE.U32.AND P0, PT, R6, R4, PT ;  /* 0x000000040600720c */ /* 0x000fe40003f05070 */
[----:B------:R-:W-:Y:S02]  /*0150*/  IADD3 R9, P1, -R4, R6, RZ ;  /* 0x0000000604097210 */ /* 0x000fe40007f3e1ff */
[----:B------:R-:W-:Y:S02]  /*0160*/  ISETP.NE.AND.EX P0, PT, R7, R5, PT, P0 ;  /* 0x000000050700720c */ /* 0x000fe40003f05300 */
[----:B------:R-:W-:-:S02]  /*0170*/  IADD3.X R4, ~R5, R7, RZ, P1, !PT ;  /* 0x0000000705047210 */ /* 0x000fc40000ffe5ff */
[----:B------:R-:W-:-:S04]  /*0180*/  ISETP.LT.U32.AND P1, PT, R9, R2, PT ;  /* 0x000000020900720c */ /* 0x000fc80003f21070 */
[----:B------:R-:W-:-:S05]  /*0190*/  ISETP.LT.U32.AND.EX P1, PT, R4, R3, PT, P1 ;  /* 0x000000030400720c */ /* 0x000fca0003f21110 */
[----:B------:R-:W-:Y:S02]  /*01a0*/  @P0 SEL R2, R9, R2, P1 ;  /* 0x0000000209020207 */ /* 0x000fe40000800000 */
[----:B------:R-:W-:Y:S02]  /*01b0*/  @P0 SEL R3, R4, R3, P1 ;  /* 0x0000000304030207 */ /* 0x000fe40000800000 */
[----:B------:R-:W-:-:S06]  /*01c0*/  CS2R R4, SR_GLOBALTIMERLO ;  /* 0x0000000000047805 */ /* 0x000fcc0000015200 */
[----:B------:R-:W-:Y:S02]  /*01d0*/  ISETP.NE.U32.AND P0, PT, R4, R6, PT ;  /* 0x000000060400720c */ /* 0x000fe40003f05070 */
[----:B------:R-:W-:Y:S02]  /*01e0*/  IADD3 R9, P1, -R6, R4, RZ ;  /* 0x0000000406097210 */ /* 0x000fe40007f3e1ff */
[----:B------:R-:W-:Y:S02]  /*01f0*/  ISETP.NE.AND.EX P0, PT, R5, R7, PT, P0 ;  /* 0x000000070500720c */ /* 0x000fe40003f05300 */
[----:B------:R-:W-:Y:S02]  /*0200*/  IADD3.X R6, ~R7, R5, RZ, P1, !PT ;  /* 0x0000000507067210 */ /* 0x000fe40000ffe5ff */
        /* <DEDUP_REMOVED lines=16> */
[----:B------:R-:W-:-:S03]  /*0310*/  ISETP.NE.AND.EX P0, PT, R5, R7, PT, P0 ;  /* 0x000000070500720c */ /* 0x000fc60003f05300 */
[----:B------:R-:W-:Y:S01]  /*0320*/  IMAD.X R6, R5, 0x1, ~R7, P1 ;  /* 0x0000000105067824 */ /* 0x000fe200008e0e07 */
        /* <DEDUP_REMOVED lines=527> */
[----:B------:R-:W-:Y:S01]  /*2420*/  ISETP.NE.U32.AND P0, PT, R6, R4, PT ;  /* 0x000000040600720c */ /* 0x000fe20003f05070 */
[----:B------:R-:W-:Y:S01]  /*2430*/  BSSY B0, `(.L_x_0) ;  /* 0x0000010000007945 */ /* 0x000fe20003800000 */
[----:B------:R-:W-:Y:S02]  /*2440*/  IADD3 R9, P1, -R4, R6, RZ ;  /* 0x0000000604097210 */ /* 0x000fe40007f3e1ff */
[----:B------:R-:W-:Y:S02]  /*2450*/  ISETP.NE.AND.EX P0, PT, R7, R5, PT, P0 ;  /* 0x000000050700720c */ /* 0x000fe40003f05300 */
[----:B------:R-:W-:Y:S02]  /*2460*/  IADD3.X R4, ~R5, R7, RZ, P1, !PT ;  /* 0x0000000705047210 */ /* 0x000fe40000ffe5ff */
[----:B------:R-:W-:-:S02]  /*2470*/  ISETP.LT.U32.AND P1, PT, R9, R2, PT ;  /* 0x000000020900720c */ /* 0x000fc40003f21070 */
[----:B------:R-:W-:Y:S02]  /*2480*/  MOV R7, 0x8 ;  /* 0x0000000800077802 */ /* 0x000fe40000000f00 */
[----:B------:R-:W-:Y:S02]  /*2490*/  ISETP.LT.U32.AND.EX P1, PT, R4, R3, PT, P1 ;  /* 0x000000030400720c */ /* 0x000fe40003f21110 */
[----:B------:R-:W-:-:S03]  /*24a0*/  MOV R6, RZ ;  /* 0x000000ff00067202 */ /* 0x000fc60000000f00 */
[----:B------:R-:W-:Y:S01]  /*24b0*/  @P0 SEL R3, R4, R3, P1 ;  /* 0x0000000304030207 */ /* 0x000fe20000800000 */
[----:B------:R-:W-:Y:S01]  /*24c0*/  IMAD.WIDE R4, R0, R7, c[0x0][0x178] ;  /* 0x00005e0000047625 */ /* 0x000fe200078e0207 */
[----:B------:R-:W-:Y:S02]  /*24d0*/  @P0 SEL R2, R9, R2, P1 ;  /* 0x0000000209020207 */ /* 0x000fe40000800000 */
[----:B------:R-:W-:-:S03]  /*24e0*/  MOV R9, 0x4 ;  /* 0x0000000400097802 */ /* 0x000fc60000000f00 */
[----:B------:R0:W-:Y:S02]  /*24f0*/  @!P2 STG.E.64 [R4.64], R2 ;  /* 0x000000020400a986 */ /* 0x0001e4000c101b04 */
[----:B0-----:R-:W-:Y:S01]  /*2500*/  IMAD.WIDE R2, R0, R9, c[0x0][0x160] ;  /* 0x0000580000027625 */ /* 0x001fe200078e0209 */
[----:B------:R-:W-:Y:S05]  /*2510*/  @P2 BRA `(.L_x_1) ;  /* 0x0000001000002947 */ /* 0x000fea0003800000 */
[----:B------:R0:W5:Y:S02]  /*2520*/  LDG.E R6, [R2.64] ;  /* 0x0000000402067981 */ /* 0x000164000c1e1900 */
.L_x_1:
[----:B------:R-:W-:Y:S05]  /*2530*/  BSYNC B0 ;  /* 0x0000000000007941 */ /* 0x000fea0003800000 */
.L_x_0:
[----:B-----5:R-:W-:Y:S02]  /*2540*/  SEL R9, R6, RZ, !P2 ;  /* 0x000000ff06097207 */ /* 0x020fe40005000000 */
[----:B------:R-:W-:-:S05]  /*2550*/  CS2R R4, SR_GLOBALTIMERLO ;  /* 0x0000000000047805 */ /* 0x000fca0000015200 */
[----:B------:R-:W-:-:S05]  /*2560*/  MOV R6, 0x3f802000 ;  /* 0x3f80200000067802 */ /* 0x000fca0000000f00 */
[----:B------:R-:W-:-:S04]  /*2570*/  FFMA R9, R9, R6, 0.5 ;  /* 0x3f00000009097423 */ /* 0x000fc80000000006 */
        /* <DEDUP_REMOVED lines=498> */
[----:B------:R-:W-:Y:S01]  /*44a0*/  FFMA R13, R9, R6, 0.5 ;  /* 0x3f000000090d7423 */ /* 0x000fe20000000006 */
[----:B------:R-:W-:-:S06]  /*44b0*/  CS2R R10, SR_GLOBALTIMERLO ;  /* 0x00000000000a7805 */ /* 0x000fcc0000015200 */
[CC--:B------:R-:W-:Y:S01]  /*44c0*/  IMAD.WIDE R8, R0.reuse, R7.reuse, c[0x0][0x168] ;  /* 0x00005a0000087625 */ /* 0x0c0fe200078e0207 */
[----:B------:R1:W-:Y:S03]  /*44d0*/  @!P2 STG.E [R2.64], R13 ;  /* 0x0000000d0200a986 */ /* 0x0003e6000c101904 */
[----:B------:R-:W-:Y:S01]  /*44e0*/  IMAD.WIDE R6, R0, R7, c[0x0][0x170] ;  /* 0x00005c0000067625 */ /* 0x000fe200078e0207 */
[----:B------:R1:W-:Y:S01]  /*44f0*/  @!P2 STG.E.64 [R8.64], R4 ;  /* 0x000000040800a986 */ /* 0x0003e2000c101b04 */
[----:B------:R-:W-:Y:S05]  /*4500*/  @P2 EXIT ;  /* 0x000000000000294d */ /* 0x000fea0003800000 */
[----:B------:R-:W-:Y:S01]  /*4510*/  STG.E.64 [R6.64], R10 ;  /* 0x0000000a06007986 */ /* 0x000fe2000c101b04 */
[----:B------:R-:W-:Y:S05]  /*4520*/  EXIT ;  /* 0x000000000000794d */ /* 0x000fea0003800000 */
.L_x_2:
[----:B------:R-:W-:-:S00]  /*4530*/  BRA `(.L_x_2) ;  /* 0xfffffff000007947 */ /* 0x000fc0000383ffff */
[----:B------:R-:W-:-:S00]  /*4540*/  NOP ;  /* 0x0000000000007918 */ /* 0x000fc00000000000 */
        /* <DEDUP_REMOVED lines=11> */
.L_x_3:
